	.headerflags	@"EF_CUDA_TEXMODE_UNIFIED EF_CUDA_64BIT_ADDRESS EF_CUDA_ACCELERATORS EF_CUDA_SM90 EF_CUDA_VIRTUAL_SM(EF_CUDA_SM90)"
	.elftype	@"ET_EXEC"


//--------------------- .nv.info                  --------------------------
	.section	.nv.info,"",@"SHT_CUDA_INFO"
	.align	4


	//----- nvinfo : EIATTR_REGCOUNT
	.align		4
        /*0000*/ 	.byte	0x04, 0x2f
        /*0002*/ 	.short	(.L_3 - .L_2)
	.align		4
.L_2:
        /*0004*/ 	.word	index@(triton_poi_fused__native_batch_norm_legit_no_training_33)
        /*0008*/ 	.word	0x00000010


	//----- nvinfo : EIATTR_MIN_STACK_SIZE
	.align		4
.L_3:
        /*000c*/ 	.byte	0x04, 0x12
        /*000e*/ 	.short	(.L_5 - .L_4)
	.align		4
.L_4:
        /*0010*/ 	.word	index@(triton_poi_fused__native_batch_norm_legit_no_training_33)
        /*0014*/ 	.word	0x00000000


	//----- nvinfo : EIATTR_FRAME_SIZE
	.align		4
.L_5:
        /*0018*/ 	.byte	0x04, 0x11
        /*001a*/ 	.short	(.L_7 - .L_6)
	.align		4
.L_6:
        /*001c*/ 	.word	index@(triton_poi_fused__native_batch_norm_legit_no_training_33)
        /*0020*/ 	.word	0x00000000


	//----- nvinfo : EIATTR_MIN_STACK_SIZE
	.align		4
.L_7:
        /*0024*/ 	.byte	0x04, 0x12
        /*0026*/ 	.short	(.L_9 - .L_8)
	.align		4
.L_8:
        /*0028*/ 	.word	index@(triton_poi_fused__native_batch_norm_legit_no_training_33)
        /*002c*/ 	.word	0x00000000
.L_9:


//--------------------- .nv.info.triton_poi_fused__native_batch_norm_legit_no_training_33 --------------------------
	.section	.nv.info.triton_poi_fused__native_batch_norm_legit_no_training_33,"",@"SHT_CUDA_INFO"
	.sectionflags	@""
	.align	4


	//----- nvinfo : EIATTR_CUDA_API_VERSION
	.align		4
        /*0000*/ 	.byte	0x04, 0x37
        /*0002*/ 	.short	(.L_11 - .L_10)
.L_10:
        /*0004*/ 	.word	0x0000007c


	//----- nvinfo : EIATTR_KPARAM_INFO
	.align		4
.L_11:
        /*0008*/ 	.byte	0x04, 0x17
        /*000a*/ 	.short	(.L_13 - .L_12)
.L_12:
        /*000c*/ 	.word	0x00000000
        /*0010*/ 	.short	0x0006
        /*0012*/ 	.short	0x0030
        /*0014*/ 	.byte	0x00, 0xf0, 0x11, 0x00


	//----- nvinfo : EIATTR_KPARAM_INFO
	.align		4
.L_13:
        /*0018*/ 	.byte	0x04, 0x17
        /*001a*/ 	.short	(.L_15 - .L_14)
.L_14:
        /*001c*/ 	.word	0x00000000
        /*0020*/ 	.short	0x0005
        /*0022*/ 	.short	0x0028
        /*0024*/ 	.byte	0x00, 0xf4, 0x21, 0x00


	//----- nvinfo : EIATTR_KPARAM_INFO
	.align		4
.L_15:
        /*0028*/ 	.byte	0x04, 0x17
        /*002a*/ 	.short	(.L_17 - .L_16)
.L_16:
        /*002c*/ 	.word	0x00000000
        /*0030*/ 	.short	0x0004
        /*0032*/ 	.short	0x0020
        /*0034*/ 	.byte	0x00, 0xf4, 0x21, 0x00


	//----- nvinfo : EIATTR_KPARAM_INFO
	.align		4
.L_17:
        /*0038*/ 	.byte	0x04, 0x17
        /*003a*/ 	.short	(.L_19 - .L_18)
.L_18:
        /*003c*/ 	.word	0x00000000
        /*0040*/ 	.short	0x0003
        /*0042*/ 	.short	0x0018
        /*0044*/ 	.byte	0x00, 0xf4, 0x21, 0x00


	//----- nvinfo : EIATTR_KPARAM_INFO
	.align		4
.L_19:
        /*0048*/ 	.byte	0x04, 0x17
        /*004a*/ 	.short	(.L_21 - .L_20)
.L_20:
        /*004c*/ 	.word	0x00000000
        /*0050*/ 	.short	0x0002
        /*0052*/ 	.short	0x0010
        /*0054*/ 	.byte	0x00, 0xf4, 0x21, 0x00


	//----- nvinfo : EIATTR_KPARAM_INFO
	.align		4
.L_21:
        /*0058*/ 	.byte	0x04, 0x17
        /*005a*/ 	.short	(.L_23 - .L_22)
.L_22:
        /*005c*/ 	.word	0x00000000
        /*0060*/ 	.short	0x0001
        /*0062*/ 	.short	0x0008
        /*0064*/ 	.byte	0x00, 0xf4, 0x21, 0x00


	//----- nvinfo : EIATTR_KPARAM_INFO
	.align		4
.L_23:
        /*0068*/ 	.byte	0x04, 0x17
        /*006a*/ 	.short	(.L_25 - .L_24)
.L_24:
        /*006c*/ 	.word	0x00000000
        /*0070*/ 	.short	0x0000
        /*0072*/ 	.short	0x0000
        /*0074*/ 	.byte	0x00, 0xf4, 0x21, 0x00


	//----- nvinfo : EIATTR_SPARSE_MMA_MASK
	.align		4
.L_25:
        /*0078*/ 	.byte	0x03, 0x50
        /*007a*/ 	.short	0x0000


	//----- nvinfo : EIATTR_MAXREG_COUNT
	.align		4
        /*007c*/ 	.byte	0x03, 0x1b
        /*007e*/ 	.short	0x00ff


	//----- nvinfo : EIATTR_EXIT_INSTR_OFFSETS
	.align		4
        /*0080*/ 	.byte	0x04, 0x1c
        /*0082*/ 	.short	(.L_27 - .L_26)


	//   ....[0]....
.L_26:
        /*0084*/ 	.word	0x000002b0


	//----- nvinfo : EIATTR_REQNTID
	.align		4
.L_27:
        /*0088*/ 	.byte	0x04, 0x10
        /*008a*/ 	.short	(.L_29 - .L_28)
.L_28:
        /*008c*/ 	.word	0x00000080
        /*0090*/ 	.word	0x00000001
        /*0094*/ 	.word	0x00000001


	//----- nvinfo : EIATTR_CBANK_PARAM_SIZE
	.align		4
.L_29:
        /*0098*/ 	.byte	0x03, 0x19
        /*009a*/ 	.short	0x0034


	//----- nvinfo : EIATTR_PARAM_CBANK
	.align		4
        /*009c*/ 	.byte	0x04, 0x0a
        /*009e*/ 	.short	(.L_31 - .L_30)
	.align		4
.L_30:
        /*00a0*/ 	.word	index@(.nv.constant0.triton_poi_fused__native_batch_norm_legit_no_training_33)
        /*00a4*/ 	.short	0x0210
        /*00a6*/ 	.short	0x0034


	//----- nvinfo : EIATTR_SW_WAR
	.align		4
.L_31:
        /*00a8*/ 	.byte	0x04, 0x36
        /*00aa*/ 	.short	(.L_33 - .L_32)
.L_32:
        /*00ac*/ 	.word	0x00000008
.L_33:


//--------------------- .nv.callgraph             --------------------------
	.section	.nv.callgraph,"",@"SHT_CUDA_CALLGRAPH"
	.align	4
	.sectionentsize	8
	.align		4
        /*0000*/ 	.word	0x00000000
	.align		4
        /*0004*/ 	.word	0xffffffff
	.align		4
        /*0008*/ 	.word	0x00000000
	.align		4
        /*000c*/ 	.word	0xfffffffe
	.align		4
        /*0010*/ 	.word	0x00000000
	.align		4
        /*0014*/ 	.word	0xfffffffd
	.align		4
        /*0018*/ 	.word	0x00000000
	.align		4
        /*001c*/ 	.word	0xfffffffc


//--------------------- .nv.constant4             --------------------------
	.section	.nv.constant4,"a",@progbits
	.align	8
	.align		8
.nv.constant4:
        /*0000*/ 	.dword	_$_str
	.align		8
        /*0008*/ 	.dword	_$_str_$_2


//--------------------- .text.triton_poi_fused__native_batch_norm_legit_no_training_33 --------------------------
	.section	.text.triton_poi_fused__native_batch_norm_legit_no_training_33,"ax",@progbits
	.align	128
        .global         triton_poi_fused__native_batch_norm_legit_no_training_33
        .type           triton_poi_fused__native_batch_norm_legit_no_training_33,@function
        .size           triton_poi_fused__native_batch_norm_legit_no_training_33,(.L_x_1 - triton_poi_fused__native_batch_norm_legit_no_training_33)
        .other          triton_poi_fused__native_batch_norm_legit_no_training_33,@"STO_CUDA_ENTRY STV_DEFAULT"
triton_poi_fused__native_batch_norm_legit_no_training_33:
.text.triton_poi_fused__native_batch_norm_legit_no_training_33:
[----:B------:R-:W-:Y:S01]  /*0000*/  LDC R1, c[0x0][0x28] ;  /* 0x00000a00ff017b82 */ /* 0x000fe20000000800 */
[----:B------:R-:W1:Y:S07]  /*0010*/  S2R R0, SR_TID.X ;  /* 0x0000000000007919 */ /* 0x000e6e0000002100 */
[----:B------:R-:W2:Y:S01]  /*0020*/  LDC.64 R6, c[0x0][0x220] ;  /* 0x00008800ff067b82 */ /* 0x000ea20000000a00 */
[----:B------:R-:W-:Y:S01]  /*0030*/  ULDC.64 UR4, c[0x0][0x208] ;  /* 0x0000820000047ab9 */ /* 0x000fe20000000a00 */
[----:B------:R-:W3:Y:S06]  /*0040*/  S2R R3, SR_CTAID.X ;  /* 0x0000000000037919 */ /* 0x000eec0000002500 */
[----:B------:R-:W4:Y:S08]  /*0050*/  LDC.64 R4, c[0x0][0x218] ;  /* 0x00008600ff047b82 */ /* 0x000f300000000a00 */
[----:B------:R-:W5:Y:S08]  /*0060*/  LDC.64 R8, c[0x0][0x228] ;  /* 0x00008a00ff087b82 */ /* 0x000f700000000a00 */
[----:B------:R-:W5:Y:S01]  /*0070*/  LDC.64 R10, c[0x0][0x230] ;  /* 0x00008c00ff0a7b82 */ /* 0x000f620000000a00 */
[----:B-1----:R-:W-:-:S02]  /*0080*/  LOP3.LUT R0, R0, 0x7f, RZ, 0xc0, !PT ;  /* 0x0000007f00007812 */ /* 0x002fc400078ec0ff */
[----:B---3--:R-:W-:Y:S02]  /*0090*/  SHF.R.S32.HI R2, RZ, 0x18, R3 ;  /* 0x00000018ff027819 */ /* 0x008fe40000011403 */
[----:B------:R-:W-:Y:S02]  /*00a0*/  LEA R0, R3, R0, 0x7 ;  /* 0x0000000003007211 */ /* 0x000fe400078e38ff */
[----:B------:R-:W-:-:S04]  /*00b0*/  SGXT R3, R2, 0x1 ;  /* 0x000000010203781a */ /* 0x000fc80000000200 */
[----:B------:R-:W-:-:S04]  /*00c0*/  LEA.HI R3, R3, R0, RZ, 0x9 ;  /* 0x0000000003037211 */ /* 0x000fc800078f48ff */
[----:B------:R-:W-:-:S04]  /*00d0*/  LOP3.LUT R3, R3, 0xfffffe00, RZ, 0xc0, !PT ;  /* 0xfffffe0003037812 */ /* 0x000fc800078ec0ff */
[----:B------:R-:W-:Y:S02]  /*00e0*/  IADD3 R13, R0, -R3, RZ ;  /* 0x80000003000d7210 */ /* 0x000fe40007ffe0ff */
[----:B------:R-:W1:Y:S03]  /*00f0*/  LDC.64 R2, c[0x0][0x210] ;  /* 0x00008400ff027b82 */ /* 0x000e660000000a00 */
[----:B--2---:R-:W-:-:S06]  /*0100*/  IMAD.WIDE R6, R13, 0x4, R6 ;  /* 0x000000040d067825 */ /* 0x004fcc00078e0206 */
[----:B------:R-:W2:Y:S01]  /*0110*/  LDG.E.EL R6, desc[UR4][R6.64] ;  /* 0x0000000406067981 */ /* 0x000ea2000c2e1900 */
[----:B----4-:R-:W-:-:S04]  /*0120*/  IMAD.WIDE R4, R13, 0x4, R4 ;  /* 0x000000040d047825 */ /* 0x010fc800078e0204 */
[C---:B-----5:R-:W-:Y:S02]  /*0130*/  IMAD.WIDE R8, R13.reuse, 0x4, R8 ;  /* 0x000000040d087825 */ /* 0x060fe400078e0208 */
[----:B------:R3:W4:Y:S02]  /*0140*/  LDG.E.EL R5, desc[UR4][R4.64] ;  /* 0x0000000404057981 */ /* 0x000724000c2e1900 */
[----:B0-----:R-:W-:Y:S02]  /*0150*/  IMAD.WIDE R10, R13, 0x4, R10 ;  /* 0x000000040d0a7825 */ /* 0x001fe400078e020a */
[----:B------:R-:W5:Y:S02]  /*0160*/  LDG.E.EL R8, desc[UR4][R8.64] ;  /* 0x0000000408087981 */ /* 0x000f64000c2e1900 */
[C---:B-1----:R-:W-:Y:S02]  /*0170*/  IMAD.WIDE R2, R0.reuse, 0x4, R2 ;  /* 0x0000000400027825 */ /* 0x042fe400078e0202 */
[----:B------:R-:W5:Y:S04]  /*0180*/  LDG.E.EL R11, desc[UR4][R10.64] ;  /* 0x000000040a0b7981 */ /* 0x000f68000c2e1900 */
[----:B------:R0:W4:Y:S01]  /*0190*/  LDG.E R12, desc[UR4][R2.64] ;  /* 0x00000004020c7981 */ /* 0x000122000c1e1900 */
[----:B---3--:R-:W-:Y:S01]  /*01a0*/  HFMA2.MMA R4, -RZ, RZ, 1.625, 0 ;  /* 0x3e800000ff047435 */ /* 0x008fe200000001ff */
[----:B0-----:R-:W0:Y:S02]  /*01b0*/  LDC.64 R2, c[0x0][0x238] ;  /* 0x00008e00ff027b82 */ /* 0x001e240000000a00 */
[----:B0-----:R-:W-:-:S04]  /*01c0*/  IMAD.WIDE R2, R0, 0x4, R2 ;  /* 0x0000000400027825 */ /* 0x001fc800078e0202 */
[----:B--2---:R-:W-:-:S04]  /*01d0*/  FADD R6, R6, 9.9999997473787516356e-06 ;  /* 0x3727c5ac06067421 */ /* 0x004fc80000000000 */
[----:B------:R-:W0:Y:S02]  /*01e0*/  MUFU.SQRT R7, R6 ;  /* 0x0000000600077308 */ /* 0x000e240000002000 */
[C---:B0-----:R-:W-:Y:S02]  /*01f0*/  FSETP.GT.AND P0, PT, R7.reuse, 8.50705917302346158658e+37, PT ;  /* 0x7e8000000700780b */ /* 0x041fe40003f04000 */
[----:B------:R-:W-:-:S11]  /*0200*/  FSETP.GEU.AND P1, PT, R7, 1.175494350822287508e-38, PT ;  /* 0x008000000700780b */ /* 0x000fd60003f2e000 */
[----:B------:R-:W-:-:S04]  /*0210*/  @P0 FMUL R7, R7, 0.25 ;  /* 0x3e80000007070820 */ /* 0x000fc80000400000 */
[----:B------:R-:W-:-:S06]  /*0220*/  @!P1 FMUL R7, R7, 16777216 ;  /* 0x4b80000007079820 */ /* 0x000fcc0000400000 */
[----:B------:R-:W0:Y:S01]  /*0230*/  MUFU.RCP R7, R7 ;  /* 0x0000000700077308 */ /* 0x000e220000001000 */
[----:B------:R-:W-:Y:S01]  /*0240*/  FSEL R4, R4, 1, P0 ;  /* 0x3f80000004047808 */ /* 0x000fe20000000000 */
[----:B----4-:R-:W-:-:S04]  /*0250*/  FADD R5, R12, -R5 ;  /* 0x800000050c057221 */ /* 0x010fc80000000000 */
[----:B------:R-:W-:-:S04]  /*0260*/  @!P1 FMUL R4, R4, 16777216 ;  /* 0x4b80000004049820 */ /* 0x000fc80000400000 */
[----:B0-----:R-:W-:-:S04]  /*0270*/  FMUL R4, R7, R4 ;  /* 0x0000000407047220 */ /* 0x001fc80000400000 */
[----:B------:R-:W-:-:S04]  /*0280*/  FMUL R4, R5, R4 ;  /* 0x0000000405047220 */ /* 0x000fc80000400000 */
[----:B-----5:R-:W-:-:S05]  /*0290*/  FFMA R11, R8, R4, R11 ;  /* 0x00000004080b7223 */ /* 0x020fca000000000b */
[----:B------:R-:W-:Y:S01]  /*02a0*/  STG.E desc[UR4][R2.64], R11 ;  /* 0x0000000b02007986 */ /* 0x000fe2000c101904 */
[----:B------:R-:W-:Y:S05]  /*02b0*/  EXIT ;  /* 0x000000000000794d */ /* 0x000fea0003800000 */
.L_x_0:
[----:B------:R-:W-:-:S00]  /*02c0*/  BRA `(.L_x_0) ;  /* 0xfffffffc00fc7947 */ /* 0x000fc0000383ffff */
[----:B------:R-:W-:-:S00]  /*02d0*/  NOP ;  /* 0x0000000000007918 */ /* 0x000fc00000000000 */
        /* <DEDUP_REMOVED lines=10> */
.L_x_1:


//--------------------- .nv.global.init           --------------------------
	.section	.nv.global.init,"aw",@progbits
.nv.global.init:
	.type		_$_str,@object
	.size		_$_str,(_$_str_$_2 - _$_str)
_$_str:
        /*0000*/ 	.byte	0x5f, 0x5f, 0x43, 0x55, 0x44, 0x41, 0x5f, 0x46, 0x54, 0x5a, 0x00
	.type		_$_str_$_2,@object
	.size		_$_str_$_2,(.L_1 - _$_str_$_2)
_$_str_$_2:
        /*000b*/ 	.byte	0x5f, 0x5f, 0x43, 0x55, 0x44, 0x41, 0x5f, 0x50, 0x52, 0x45, 0x43, 0x5f, 0x53, 0x51, 0x52, 0x54
        /*001b*/ 	.byte	0x00
.L_1:


//--------------------- .nv.constant0.triton_poi_fused__native_batch_norm_legit_no_training_33 --------------------------
	.section	.nv.constant0.triton_poi_fused__native_batch_norm_legit_no_training_33,"a",@progbits
	.sectionflags	@""
	.align	4
.nv.constant0.triton_poi_fused__native_batch_norm_legit_no_training_33:
	.zero		580
